	.headerflags	@"EF_CUDA_TEXMODE_UNIFIED EF_CUDA_64BIT_ADDRESS EF_CUDA_ACCELERATORS EF_CUDA_SM90 EF_CUDA_VIRTUAL_SM(EF_CUDA_SM90)"
	.elftype	@"ET_EXEC"


//--------------------- .nv.info                  --------------------------
	.section	.nv.info,"",@"SHT_CUDA_INFO"
	.align	4


	//----- nvinfo : EIATTR_REGCOUNT
	.align		4
        /*0000*/ 	.byte	0x04, 0x2f
        /*0002*/ 	.short	(.L_1 - .L_0)
	.align		4
.L_0:
        /*0004*/ 	.word	index@(triton_poi_fused_div_3)
        /*0008*/ 	.word	0x0000000c


	//----- nvinfo : EIATTR_MIN_STACK_SIZE
	.align		4
.L_1:
        /*000c*/ 	.byte	0x04, 0x12
        /*000e*/ 	.short	(.L_3 - .L_2)
	.align		4
.L_2:
        /*0010*/ 	.word	index@(triton_poi_fused_div_3)
        /*0014*/ 	.word	0x00000000


	//----- nvinfo : EIATTR_FRAME_SIZE
	.align		4
.L_3:
        /*0018*/ 	.byte	0x04, 0x11
        /*001a*/ 	.short	(.L_5 - .L_4)
	.align		4
.L_4:
        /*001c*/ 	.word	index@(triton_poi_fused_div_3)
        /*0020*/ 	.word	0x00000000


	//----- nvinfo : EIATTR_MIN_STACK_SIZE
	.align		4
.L_5:
        /*0024*/ 	.byte	0x04, 0x12
        /*0026*/ 	.short	(.L_7 - .L_6)
	.align		4
.L_6:
        /*0028*/ 	.word	index@(triton_poi_fused_div_3)
        /*002c*/ 	.word	0x00000000
.L_7:


//--------------------- .nv.info.triton_poi_fused_div_3 --------------------------
	.section	.nv.info.triton_poi_fused_div_3,"",@"SHT_CUDA_INFO"
	.sectionflags	@""
	.align	4


	//----- nvinfo : EIATTR_CUDA_API_VERSION
	.align		4
        /*0000*/ 	.byte	0x04, 0x37
        /*0002*/ 	.short	(.L_9 - .L_8)
.L_8:
        /*0004*/ 	.word	0x0000007c


	//----- nvinfo : EIATTR_KPARAM_INFO
	.align		4
.L_9:
        /*0008*/ 	.byte	0x04, 0x17
        /*000a*/ 	.short	(.L_11 - .L_10)
.L_10:
        /*000c*/ 	.word	0x00000000
        /*0010*/ 	.short	0x0003
        /*0012*/ 	.short	0x0018
        /*0014*/ 	.byte	0x00, 0xf0, 0x11, 0x00


	//----- nvinfo : EIATTR_KPARAM_INFO
	.align		4
.L_11:
        /*0018*/ 	.byte	0x04, 0x17
        /*001a*/ 	.short	(.L_13 - .L_12)
.L_12:
        /*001c*/ 	.word	0x00000000
        /*0020*/ 	.short	0x0002
        /*0022*/ 	.short	0x0010
        /*0024*/ 	.byte	0x00, 0xf4, 0x21, 0x00


	//----- nvinfo : EIATTR_KPARAM_INFO
	.align		4
.L_13:
        /*0028*/ 	.byte	0x04, 0x17
        /*002a*/ 	.short	(.L_15 - .L_14)
.L_14:
        /*002c*/ 	.word	0x00000000
        /*0030*/ 	.short	0x0001
        /*0032*/ 	.short	0x0008
        /*0034*/ 	.byte	0x00, 0xf4, 0x21, 0x00


	//----- nvinfo : EIATTR_KPARAM_INFO
	.align		4
.L_15:
        /*0038*/ 	.byte	0x04, 0x17
        /*003a*/ 	.short	(.L_17 - .L_16)
.L_16:
        /*003c*/ 	.word	0x00000000
        /*0040*/ 	.short	0x0000
        /*0042*/ 	.short	0x0000
        /*0044*/ 	.byte	0x00, 0xf4, 0x21, 0x00


	//----- nvinfo : EIATTR_SPARSE_MMA_MASK
	.align		4
.L_17:
        /*0048*/ 	.byte	0x03, 0x50
        /*004a*/ 	.short	0x0000


	//----- nvinfo : EIATTR_MAXREG_COUNT
	.align		4
        /*004c*/ 	.byte	0x03, 0x1b
        /*004e*/ 	.short	0x00ff


	//----- nvinfo : EIATTR_EXIT_INSTR_OFFSETS
	.align		4
        /*0050*/ 	.byte	0x04, 0x1c
        /*0052*/ 	.short	(.L_19 - .L_18)


	//   ....[0]....
.L_18:
        /*0054*/ 	.word	0x000001b0


	//   ....[1]....
        /*0058*/ 	.word	0x000001d0


	//----- nvinfo : EIATTR_REQNTID
	.align		4
.L_19:
        /*005c*/ 	.byte	0x04, 0x10
        /*005e*/ 	.short	(.L_21 - .L_20)
.L_20:
        /*0060*/ 	.word	0x00000080
        /*0064*/ 	.word	0x00000001
        /*0068*/ 	.word	0x00000001


	//----- nvinfo : EIATTR_CBANK_PARAM_SIZE
	.align		4
.L_21:
        /*006c*/ 	.byte	0x03, 0x19
        /*006e*/ 	.short	0x001c


	//----- nvinfo : EIATTR_PARAM_CBANK
	.align		4
        /*0070*/ 	.byte	0x04, 0x0a
        /*0072*/ 	.short	(.L_23 - .L_22)
	.align		4
.L_22:
        /*0074*/ 	.word	index@(.nv.constant0.triton_poi_fused_div_3)
        /*0078*/ 	.short	0x0210
        /*007a*/ 	.short	0x001c


	//----- nvinfo : EIATTR_SW_WAR
	.align		4
.L_23:
        /*007c*/ 	.byte	0x04, 0x36
        /*007e*/ 	.short	(.L_25 - .L_24)
.L_24:
        /*0080*/ 	.word	0x00000008
.L_25:


//--------------------- .nv.callgraph             --------------------------
	.section	.nv.callgraph,"",@"SHT_CUDA_CALLGRAPH"
	.align	4
	.sectionentsize	8
	.align		4
        /*0000*/ 	.word	0x00000000
	.align		4
        /*0004*/ 	.word	0xffffffff
	.align		4
        /*0008*/ 	.word	0x00000000
	.align		4
        /*000c*/ 	.word	0xfffffffe
	.align		4
        /*0010*/ 	.word	0x00000000
	.align		4
        /*0014*/ 	.word	0xfffffffd
	.align		4
        /*0018*/ 	.word	0x00000000
	.align		4
        /*001c*/ 	.word	0xfffffffc


//--------------------- .text.triton_poi_fused_div_3 --------------------------
	.section	.text.triton_poi_fused_div_3,"ax",@progbits
	.align	128
        .global         triton_poi_fused_div_3
        .type           triton_poi_fused_div_3,@function
        .size           triton_poi_fused_div_3,(.L_x_1 - triton_poi_fused_div_3)
        .other          triton_poi_fused_div_3,@"STO_CUDA_ENTRY STV_DEFAULT"
triton_poi_fused_div_3:
.text.triton_poi_fused_div_3:
[----:B------:R-:W0:Y:S02]  /*0000*/  LDC R1, c[0x0][0x28] ;  /* 0x00000a00ff017b82 */ /* 0x000e240000000800 */
[----:B------:R-:W1:Y:S01]  /*0010*/  S2R R0, SR_TID.X ;  /* 0x0000000000007919 */ /* 0x000e620000002100 */
[----:B------:R-:W2:Y:S01]  /*0020*/  LDC.64 R4, c[0x0][0x218] ;  /* 0x00008600ff047b82 */ /* 0x000ea20000000a00 */
[----:B------:R-:W-:Y:S01]  /*0030*/  ULDC.64 UR4, c[0x0][0x208] ;  /* 0x0000820000047ab9 */ /* 0x000fe20000000a00 */
[----:B------:R-:W3:Y:S06]  /*0040*/  S2R R7, SR_CTAID.X ;  /* 0x0000000000077919 */ /* 0x000eec0000002500 */
[----:B------:R-:W4:Y:S01]  /*0050*/  LDC.64 R2, c[0x0][0x210] ;  /* 0x00008400ff027b82 */ /* 0x000f220000000a00 */
[----:B--2---:R2:W5:Y:S01]  /*0060*/  LDG.E R6, desc[UR4][R4.64] ;  /* 0x0000000404067981 */ /* 0x004562000c1e1900 */
[----:B------:R-:W-:-:S02]  /*0070*/  CS2R R8, SRZ ;  /* 0x0000000000087805 */ /* 0x000fc4000001ff00 */
[----:B-1----:R-:W-:-:S04]  /*0080*/  SHF.L.U32 R0, R0, 0x1, RZ ;  /* 0x0000000100007819 */ /* 0x002fc800000006ff */
[----:B--2---:R-:W1:Y:S01]  /*0090*/  LDC.64 R4, c[0x0][0x220] ;  /* 0x00008800ff047b82 */ /* 0x004e620000000a00 */
[----:B------:R-:W-:-:S04]  /*00a0*/  LOP3.LUT R0, R0, 0xfe, RZ, 0xc0, !PT ;  /* 0x000000fe00007812 */ /* 0x000fc800078ec0ff */
[----:B---3--:R-:W-:-:S04]  /*00b0*/  LEA R7, R7, R0, 0x8 ;  /* 0x0000000007077211 */ /* 0x008fc800078e40ff */
[C---:B------:R-:W-:Y:S01]  /*00c0*/  ISETP.GE.AND P2, PT, R7.reuse, 0x90, PT ;  /* 0x000000900700780c */ /* 0x040fe20003f46270 */
[----:B----4-:R-:W-:-:S12]  /*00d0*/  IMAD.WIDE R2, R7, 0x4, R2 ;  /* 0x0000000407027825 */ /* 0x010fd800078e0202 */
[----:B------:R1:W2:Y:S02]  /*00e0*/  @!P2 LDG.E.64 R8, desc[UR4][R2.64] ;  /* 0x000000040208a981 */ /* 0x0002a4000c1e1b00 */
[----:B-1----:R-:W-:Y:S01]  /*00f0*/  IMAD.WIDE R2, R7, 0x4, R4 ;  /* 0x0000000407027825 */ /* 0x002fe200078e0204 */
[C---:B-----5:R-:W-:Y:S02]  /*0100*/  FSETP.GT.AND P0, PT, |R6|.reuse, 8.50705917302346158658e+37, PT ;  /* 0x7e8000000600780b */ /* 0x060fe40003f04200 */
[----:B------:R-:W-:-:S11]  /*0110*/  FSETP.GEU.AND P1, PT, |R6|, 1.175494350822287508e-38, PT ;  /* 0x008000000600780b */ /* 0x000fd60003f2e200 */
[----:B------:R-:W-:-:S04]  /*0120*/  @P0 FMUL R6, R6, 0.25 ;  /* 0x3e80000006060820 */ /* 0x000fc80000400000 */
[----:B------:R-:W-:-:S06]  /*0130*/  @!P1 FMUL R6, R6, 16777216 ;  /* 0x4b80000006069820 */ /* 0x000fcc0000400000 */
[----:B------:R-:W1:Y:S01]  /*0140*/  MUFU.RCP R6, R6 ;  /* 0x0000000600067308 */ /* 0x000e620000001000 */
[----:B--2---:R-:W-:Y:S01]  /*0150*/  @P0 FMUL R8, R8, 0.25 ;  /* 0x3e80000008080820 */ /* 0x004fe20000400000 */
[----:B------:R-:W-:-:S03]  /*0160*/  @P0 FMUL R9, R9, 0.25 ;  /* 0x3e80000009090820 */ /* 0x000fc60000400000 */
[----:B------:R-:W-:Y:S01]  /*0170*/  @!P1 FMUL R8, R8, 16777216 ;  /* 0x4b80000008089820 */ /* 0x000fe20000400000 */
[----:B------:R-:W-:-:S03]  /*0180*/  @!P1 FMUL R9, R9, 16777216 ;  /* 0x4b80000009099820 */ /* 0x000fc60000400000 */
[C---:B-1----:R-:W-:Y:S01]  /*0190*/  FMUL R8, R6.reuse, R8 ;  /* 0x0000000806087220 */ /* 0x042fe20000400000 */
[----:B------:R-:W-:Y:S01]  /*01a0*/  FMUL R9, R6, R9 ;  /* 0x0000000906097220 */ /* 0x000fe20000400000 */
[----:B------:R-:W-:Y:S06]  /*01b0*/  @P2 EXIT ;  /* 0x000000000000294d */ /* 0x000fec0003800000 */
[----:B------:R-:W-:Y:S01]  /*01c0*/  STG.E.64 desc[UR4][R2.64], R8 ;  /* 0x0000000802007986 */ /* 0x000fe2000c101b04 */
[----:B------:R-:W-:Y:S05]  /*01d0*/  EXIT ;  /* 0x000000000000794d */ /* 0x000fea0003800000 */
.L_x_0:
[----:B------:R-:W-:-:S00]  /*01e0*/  BRA `(.L_x_0) ;  /* 0xfffffffc00fc7947 */ /* 0x000fc0000383ffff */
[----:B------:R-:W-:-:S00]  /*01f0*/  NOP ;  /* 0x0000000000007918 */ /* 0x000fc00000000000 */
        /* <DEDUP_REMOVED lines=8> */
.L_x_1:


//--------------------- .nv.constant0.triton_poi_fused_div_3 --------------------------
	.section	.nv.constant0.triton_poi_fused_div_3,"a",@progbits
	.sectionflags	@""
	.align	4
.nv.constant0.triton_poi_fused_div_3:
	.zero		556
